//
// Generated by NVIDIA NVVM Compiler
//
// Compiler Build ID: CL-36424714
// Cuda compilation tools, release 13.0, V13.0.88
// Based on NVVM 20.0.0
//

.version 9.0
.target sm_100
.address_size 64

	// .globl	_Z16reduction_kernelPjS_jS_S_
.global .align 4 .b8 precalc_xorwow_matrix[102400];
.global .align 4 .b8 precalc_xorwow_offset_matrix[102400];
.global .align 4 .b8 mrg32k3aM1[2304];
.global .align 4 .b8 mrg32k3aM2[2304];
.global .align 4 .b8 mrg32k3aM1SubSeq[2016];
.global .align 4 .b8 mrg32k3aM2SubSeq[2016];
.global .align 4 .b8 mrg32k3aM1Seq[2304];
.global .align 4 .b8 mrg32k3aM2Seq[2304];
.const .align 8 .b8 __cr_lgamma_table[72];
// _ZZ16reduction_kernelPjS_jS_S_E14hash_reduction has been demoted
// _ZZ16reduction_kernelPjS_jS_S_E15nonce_reduction has been demoted

.visible .entry _Z16reduction_kernelPjS_jS_S_(
	.param .u64 .ptr .align 1 _Z16reduction_kernelPjS_jS_S__param_0,
	.param .u64 .ptr .align 1 _Z16reduction_kernelPjS_jS_S__param_1,
	.param .u32 _Z16reduction_kernelPjS_jS_S__param_2,
	.param .u64 .ptr .align 1 _Z16reduction_kernelPjS_jS_S__param_3,
	.param .u64 .ptr .align 1 _Z16reduction_kernelPjS_jS_S__param_4
)
{
	.reg .pred 	%p<14>;
	.reg .b32 	%r<31>;
	.reg .b32 	%f<32>;
	.reg .b64 	%rd<16>;
	// demoted variable
	.shared .align 4 .b8 _ZZ16reduction_kernelPjS_jS_S_E14hash_reduction[4096];
	// demoted variable
	.shared .align 4 .b8 _ZZ16reduction_kernelPjS_jS_S_E15nonce_reduction[4096];
	ld.param.u64 	%rd5, [_Z16reduction_kernelPjS_jS_S__param_0];
	ld.param.u64 	%rd6, [_Z16reduction_kernelPjS_jS_S__param_1];
	ld.param.u32 	%r5, [_Z16reduction_kernelPjS_jS_S__param_2];
	ld.param.u64 	%rd3, [_Z16reduction_kernelPjS_jS_S__param_3];
	ld.param.u64 	%rd4, [_Z16reduction_kernelPjS_jS_S__param_4];
	cvta.to.global.u64 	%rd1, %rd6;
	cvta.to.global.u64 	%rd2, %rd5;
	mov.u32 	%r6, %ntid.x;
	mov.u32 	%r7, %ctaid.x;
	mul.lo.s32 	%r8, %r6, %r7;
	shl.b32 	%r9, %r8, 1;
	mov.u32 	%r1, %tid.x;
	add.s32 	%r2, %r9, %r1;
	setp.ge.u32 	%p1, %r2, %r5;
	shl.b32 	%r10, %r1, 2;
	mov.u32 	%r11, _ZZ16reduction_kernelPjS_jS_S_E14hash_reduction;
	add.s32 	%r3, %r11, %r10;
	@%p1 bra 	$L__BB0_2;
	mul.wide.s32 	%rd7, %r2, 4;
	add.s64 	%rd8, %rd2, %rd7;
	ld.global.u32 	%r13, [%rd8];
	cvt.rn.f32.u32 	%f30, %r13;
	st.shared.f32 	[%r3], %f30;
	add.s64 	%rd9, %rd1, %rd7;
	ld.global.u32 	%r14, [%rd9];
	cvt.rn.f32.u32 	%f31, %r14;
	bra.uni 	$L__BB0_3;
$L__BB0_2:
	mov.b32 	%r12, 1290458806;
	st.shared.u32 	[%r3], %r12;
	mov.f32 	%f30, 0f4CEAD6B6;
	mov.f32 	%f31, %f30;
$L__BB0_3:
	mov.u32 	%r16, _ZZ16reduction_kernelPjS_jS_S_E15nonce_reduction;
	add.s32 	%r4, %r16, %r10;
	st.shared.f32 	[%r4], %f31;
	add.s32 	%r17, %r2, 1024;
	setp.ge.u32 	%p2, %r17, %r5;
	@%p2 bra 	$L__BB0_6;
	mul.wide.s32 	%rd10, %r2, 4;
	add.s64 	%rd11, %rd2, %rd10;
	ld.global.u32 	%r18, [%rd11+4096];
	cvt.rn.f32.u32 	%f5, %r18;
	setp.leu.f32 	%p3, %f30, %f5;
	@%p3 bra 	$L__BB0_6;
	st.shared.f32 	[%r3], %f5;
	add.s64 	%rd13, %rd1, %rd10;
	ld.global.u32 	%r19, [%rd13+4096];
	cvt.rn.f32.u32 	%f7, %r19;
	st.shared.f32 	[%r4], %f7;
$L__BB0_6:
	bar.sync 	0;
	and.b32  	%r20, %r1, 1;
	setp.eq.b32 	%p4, %r20, 1;
	@%p4 bra 	$L__BB0_8;
	ld.shared.f32 	%f8, [%r3+4];
	st.shared.f32 	[%r3], %f8;
	ld.shared.f32 	%f9, [%r4+4];
	st.shared.f32 	[%r4], %f9;
$L__BB0_8:
	bar.sync 	0;
	and.b32  	%r21, %r1, 3;
	setp.ne.s32 	%p5, %r21, 0;
	@%p5 bra 	$L__BB0_10;
	ld.shared.f32 	%f10, [%r3+8];
	st.shared.f32 	[%r3], %f10;
	ld.shared.f32 	%f11, [%r4+8];
	st.shared.f32 	[%r4], %f11;
$L__BB0_10:
	bar.sync 	0;
	and.b32  	%r22, %r1, 7;
	setp.ne.s32 	%p6, %r22, 0;
	@%p6 bra 	$L__BB0_12;
	ld.shared.f32 	%f12, [%r3+16];
	st.shared.f32 	[%r3], %f12;
	ld.shared.f32 	%f13, [%r4+16];
	st.shared.f32 	[%r4], %f13;
$L__BB0_12:
	bar.sync 	0;
	and.b32  	%r23, %r1, 15;
	setp.ne.s32 	%p7, %r23, 0;
	@%p7 bra 	$L__BB0_14;
	ld.shared.f32 	%f14, [%r3+32];
	st.shared.f32 	[%r3], %f14;
	ld.shared.f32 	%f15, [%r4+32];
	st.shared.f32 	[%r4], %f15;
$L__BB0_14:
	bar.sync 	0;
	and.b32  	%r24, %r1, 31;
	setp.ne.s32 	%p8, %r24, 0;
	@%p8 bra 	$L__BB0_16;
	ld.shared.f32 	%f16, [%r3+64];
	st.shared.f32 	[%r3], %f16;
	ld.shared.f32 	%f17, [%r4+64];
	st.shared.f32 	[%r4], %f17;
$L__BB0_16:
	bar.sync 	0;
	and.b32  	%r25, %r1, 63;
	setp.ne.s32 	%p9, %r25, 0;
	@%p9 bra 	$L__BB0_18;
	ld.shared.f32 	%f18, [%r3+128];
	st.shared.f32 	[%r3], %f18;
	ld.shared.f32 	%f19, [%r4+128];
	st.shared.f32 	[%r4], %f19;
$L__BB0_18:
	bar.sync 	0;
	and.b32  	%r26, %r1, 127;
	setp.ne.s32 	%p10, %r26, 0;
	@%p10 bra 	$L__BB0_20;
	ld.shared.f32 	%f20, [%r3+256];
	st.shared.f32 	[%r3], %f20;
	ld.shared.f32 	%f21, [%r4+256];
	st.shared.f32 	[%r4], %f21;
$L__BB0_20:
	bar.sync 	0;
	and.b32  	%r27, %r1, 255;
	setp.ne.s32 	%p11, %r27, 0;
	@%p11 bra 	$L__BB0_22;
	ld.shared.f32 	%f22, [%r3+512];
	st.shared.f32 	[%r3], %f22;
	ld.shared.f32 	%f23, [%r4+512];
	st.shared.f32 	[%r4], %f23;
$L__BB0_22:
	bar.sync 	0;
	and.b32  	%r28, %r1, 511;
	setp.ne.s32 	%p12, %r28, 0;
	@%p12 bra 	$L__BB0_24;
	ld.shared.f32 	%f24, [%r3+1024];
	st.shared.f32 	[%r3], %f24;
	ld.shared.f32 	%f25, [%r4+1024];
	st.shared.f32 	[%r4], %f25;
$L__BB0_24:
	bar.sync 	0;
	setp.ne.s32 	%p13, %r1, 0;
	@%p13 bra 	$L__BB0_26;
	ld.shared.f32 	%f26, [_ZZ16reduction_kernelPjS_jS_S_E14hash_reduction+2048];
	st.shared.f32 	[%r3], %f26;
	ld.shared.f32 	%f27, [_ZZ16reduction_kernelPjS_jS_S_E15nonce_reduction+2048];
	st.shared.f32 	[%r4], %f27;
	ld.shared.f32 	%f28, [_ZZ16reduction_kernelPjS_jS_S_E14hash_reduction];
	cvt.rzi.u32.f32 	%r29, %f28;
	cvta.to.global.u64 	%rd14, %rd3;
	st.global.u32 	[%rd14], %r29;
	ld.shared.f32 	%f29, [_ZZ16reduction_kernelPjS_jS_S_E15nonce_reduction];
	cvt.rzi.u32.f32 	%r30, %f29;
	cvta.to.global.u64 	%rd15, %rd4;
	st.global.u32 	[%rd15], %r30;
$L__BB0_26:
	ret;

}


// ===== COMPILED SASS (sm_100) =====

	.target	sm_100

	.elftype	@"ET_EXEC"


//--------------------- .note.nv.tkinfo           --------------------------
	.section	.note.nv.tkinfo,"",@"SHT_NOTE"
	.sectionflags	@"SHF_NOTE_NV_TKINFO"
	.tkinfo
        /*0018*/ 	.word	0x00000002
        /*0030*/ 	.string	""
        /*0030*/ 	.string	"ptxas"
        /*0030*/ 	.string	"Cuda compilation tools, release 13.0, V13.0.88"
        /*0030*/ 	.string	"Build cuda_13.0.r13.0/compiler.36424714_0"
        /*0030*/ 	.string	"-arch sm_100 -m 64 "



//--------------------- .note.nv.cuinfo           --------------------------
	.section	.note.nv.cuinfo,"",@"SHT_NOTE"
	.sectionflags	@"SHF_NOTE_NV_CUINFO"
        /*0018*/ 	.short	0x0002
        /*001a*/ 	.short	0x0064
        /*001c*/ 	.short	0x0082
	.zero		2


//--------------------- .nv.info                  --------------------------
	.section	.nv.info,"",@"SHT_CUDA_INFO"
	.align	4


	//----- nvinfo : EIATTR_REGCOUNT
	.align		4
        /*0000*/ 	.byte	0x04, 0x2f
        /*0002*/ 	.short	(.L_10 - .L_9)
	.align		4
.L_9:
        /*0004*/ 	.word	index@(_Z16reduction_kernelPjS_jS_S_)
        /*0008*/ 	.word	0x00000010


	//----- nvinfo : EIATTR_FRAME_SIZE
	.align		4
.L_10:
        /*000c*/ 	.byte	0x04, 0x11
        /*000e*/ 	.short	(.L_12 - .L_11)
	.align		4
.L_11:
        /*0010*/ 	.word	index@(_Z16reduction_kernelPjS_jS_S_)
        /*0014*/ 	.word	0x00000000


	//----- nvinfo : EIATTR_MIN_STACK_SIZE
	.align		4
.L_12:
        /*0018*/ 	.byte	0x04, 0x12
        /*001a*/ 	.short	(.L_14 - .L_13)
	.align		4
.L_13:
        /*001c*/ 	.word	index@(_Z16reduction_kernelPjS_jS_S_)
        /*0020*/ 	.word	0x00000000
.L_14:


//--------------------- .nv.compat                --------------------------
	.section	.nv.compat,"",@"SHT_CUDA_COMPAT_INFO"
	.align	4
        /*0000*/ 	.byte	0x02, 0x09, 0x00, 0x00, 0x02, 0x02, 0x01, 0x00, 0x02, 0x05, 0x05, 0x00, 0x03, 0x07, 0x01, 0x01
        /*0010*/ 	.byte	0x02, 0x03, 0x00, 0x00, 0x02, 0x06, 0x01, 0x00, 0x04, 0x0b, 0x08, 0x00, 0x09, 0x00, 0x00, 0x00
        /*0020*/ 	.byte	0x00, 0x00, 0x00, 0x00


//--------------------- .nv.info._Z16reduction_kernelPjS_jS_S_ --------------------------
	.section	.nv.info._Z16reduction_kernelPjS_jS_S_,"",@"SHT_CUDA_INFO"
	.sectionflags	@""
	.align	4


	//----- nvinfo : EIATTR_CUDA_API_VERSION
	.align		4
        /*0000*/ 	.byte	0x04, 0x37
        /*0002*/ 	.short	(.L_16 - .L_15)
.L_15:
        /*0004*/ 	.word	0x00000082


	//----- nvinfo : EIATTR_KPARAM_INFO
	.align		4
.L_16:
        /*0008*/ 	.byte	0x04, 0x17
        /*000a*/ 	.short	(.L_18 - .L_17)
.L_17:
        /*000c*/ 	.word	0x00000000
        /*0010*/ 	.short	0x0004
        /*0012*/ 	.short	0x0020
        /*0014*/ 	.byte	0x00, 0xf5, 0x21, 0x00


	//----- nvinfo : EIATTR_KPARAM_INFO
	.align		4
.L_18:
        /*0018*/ 	.byte	0x04, 0x17
        /*001a*/ 	.short	(.L_20 - .L_19)
.L_19:
        /*001c*/ 	.word	0x00000000
        /*0020*/ 	.short	0x0003
        /*0022*/ 	.short	0x0018
        /*0024*/ 	.byte	0x00, 0xf5, 0x21, 0x00


	//----- nvinfo : EIATTR_KPARAM_INFO
	.align		4
.L_20:
        /*0028*/ 	.byte	0x04, 0x17
        /*002a*/ 	.short	(.L_22 - .L_21)
.L_21:
        /*002c*/ 	.word	0x00000000
        /*0030*/ 	.short	0x0002
        /*0032*/ 	.short	0x0010
        /*0034*/ 	.byte	0x00, 0xf0, 0x11, 0x00


	//----- nvinfo : EIATTR_KPARAM_INFO
	.align		4
.L_22:
        /*0038*/ 	.byte	0x04, 0x17
        /*003a*/ 	.short	(.L_24 - .L_23)
.L_23:
        /*003c*/ 	.word	0x00000000
        /*0040*/ 	.short	0x0001
        /*0042*/ 	.short	0x0008
        /*0044*/ 	.byte	0x00, 0xf5, 0x21, 0x00


	//----- nvinfo : EIATTR_KPARAM_INFO
	.align		4
.L_24:
        /*0048*/ 	.byte	0x04, 0x17
        /*004a*/ 	.short	(.L_26 - .L_25)
.L_25:
        /*004c*/ 	.word	0x00000000
        /*0050*/ 	.short	0x0000
        /*0052*/ 	.short	0x0000
        /*0054*/ 	.byte	0x00, 0xf5, 0x21, 0x00


	//----- nvinfo : EIATTR_SPARSE_MMA_MASK
	.align		4
.L_26:
        /*0058*/ 	.byte	0x03, 0x50
        /*005a*/ 	.short	0x0000


	//----- nvinfo : EIATTR_MAXREG_COUNT
	.align		4
        /*005c*/ 	.byte	0x03, 0x1b
        /*005e*/ 	.short	0x00ff


	//----- nvinfo : EIATTR_NUM_BARRIERS
	.align		4
        /*0060*/ 	.byte	0x02, 0x4c
        /*0062*/ 	.byte	0x01
	.zero		1


	//----- nvinfo : EIATTR_MERCURY_ISA_VERSION
	.align		4
        /*0064*/ 	.byte	0x03, 0x5f
        /*0066*/ 	.short	0x0101


	//----- nvinfo : EIATTR_VRC_CTA_INIT_COUNT
	.align		4
        /*0068*/ 	.byte	0x02, 0x4a
	.zero		1
	.zero		1


	//----- nvinfo : EIATTR_EXIT_INSTR_OFFSETS
	.align		4
        /*006c*/ 	.byte	0x04, 0x1c
        /*006e*/ 	.short	(.L_28 - .L_27)


	//   ....[0]....
.L_27:
        /*0070*/ 	.word	0x00000680


	//   ....[1]....
        /*0074*/ 	.word	0x00000750


	//----- nvinfo : EIATTR_CRS_STACK_SIZE
	.align		4
.L_28:
        /*0078*/ 	.byte	0x04, 0x1e
        /*007a*/ 	.short	(.L_30 - .L_29)
.L_29:
        /*007c*/ 	.word	0x00000000


	//----- nvinfo : EIATTR_CBANK_PARAM_SIZE
	.align		4
.L_30:
        /*0080*/ 	.byte	0x03, 0x19
        /*0082*/ 	.short	0x0028


	//----- nvinfo : EIATTR_PARAM_CBANK
	.align		4
        /*0084*/ 	.byte	0x04, 0x0a
        /*0086*/ 	.short	(.L_32 - .L_31)
	.align		4
.L_31:
        /*0088*/ 	.word	index@(.nv.constant0._Z16reduction_kernelPjS_jS_S_)
        /*008c*/ 	.short	0x0380
        /*008e*/ 	.short	0x0028


	//----- nvinfo : EIATTR_SW_WAR
	.align		4
.L_32:
        /*0090*/ 	.byte	0x04, 0x36
        /*0092*/ 	.short	(.L_34 - .L_33)
.L_33:
        /*0094*/ 	.word	0x00000008
.L_34:


//--------------------- .nv.callgraph             --------------------------
	.section	.nv.callgraph,"",@"SHT_CUDA_CALLGRAPH"
	.align	4
	.sectionentsize	8
	.align		4
        /*0000*/ 	.word	0x00000000
	.align		4
        /*0004*/ 	.word	0xffffffff
	.align		4
        /*0008*/ 	.word	0x00000000
	.align		4
        /*000c*/ 	.word	0xfffffffe
	.align		4
        /*0010*/ 	.word	0x00000000
	.align		4
        /*0014*/ 	.word	0xfffffffd
	.align		4
        /*0018*/ 	.word	0x00000000
	.align		4
        /*001c*/ 	.word	0xfffffffc


//--------------------- .nv.constant4             --------------------------
	.section	.nv.constant4,"a",@progbits
	.align	8
	.align		8
.nv.constant4:
        /*0000*/ 	.dword	precalc_xorwow_matrix
	.align		8
        /*0008*/ 	.dword	precalc_xorwow_offset_matrix
	.align		8
        /*0010*/ 	.dword	mrg32k3aM1
	.align		8
        /*0018*/ 	.dword	mrg32k3aM2
	.align		8
        /*0020*/ 	.dword	mrg32k3aM1SubSeq
	.align		8
        /*0028*/ 	.dword	mrg32k3aM2SubSeq
	.align		8
        /*0030*/ 	.dword	mrg32k3aM1Seq
	.align		8
        /*0038*/ 	.dword	mrg32k3aM2Seq


//--------------------- .nv.constant3             --------------------------
	.section	.nv.constant3,"a",@progbits
	.align	8
.nv.constant3:
	.type		__cr_lgamma_table,@object
	.size		__cr_lgamma_table,(.L_8 - __cr_lgamma_table)
__cr_lgamma_table:
        /*0000*/ 	.byte	0x00, 0x00, 0x00, 0x00, 0x00, 0x00, 0x00, 0x00, 0x00, 0x00, 0x00, 0x00, 0x00, 0x00, 0x00, 0x00
        /*0010*/ 	.byte	0xef, 0x39, 0xfa, 0xfe, 0x42, 0x2e, 0xe6, 0x3f, 0x02, 0x20, 0x2a, 0xfa, 0x0b, 0xab, 0xfc, 0x3f
        /*0020*/ 	.byte	0xf9, 0x2c, 0x92, 0x7c, 0xa7, 0x6c, 0x09, 0x40, 0xc9, 0x79, 0x44, 0x3c, 0x64, 0x26, 0x13, 0x40
        /*0030*/ 	.byte	0xca, 0x01, 0xcf, 0x3a, 0x27, 0x51, 0x1a, 0x40, 0x30, 0xcc, 0x2d, 0xf3, 0xe1, 0x0c, 0x21, 0x40
        /*0040*/ 	.byte	0x0d, 0xb7, 0xfc, 0x82, 0x8e, 0x35, 0x25, 0x40
.L_8:


//--------------------- .text._Z16reduction_kernelPjS_jS_S_ --------------------------
	.section	.text._Z16reduction_kernelPjS_jS_S_,"ax",@progbits
	.align	128
        .global         _Z16reduction_kernelPjS_jS_S_
        .type           _Z16reduction_kernelPjS_jS_S_,@function
        .size           _Z16reduction_kernelPjS_jS_S_,(.L_x_3 - _Z16reduction_kernelPjS_jS_S_)
        .other          _Z16reduction_kernelPjS_jS_S_,@"STO_CUDA_ENTRY STV_DEFAULT"
_Z16reduction_kernelPjS_jS_S_:
.text._Z16reduction_kernelPjS_jS_S_:
[----:B------:R-:W-:Y:S01]  /*0000*/  LDC R1, c[0x0][0x37c] ;  /* 0x0000df00ff017b82 */ /* 0x000fe20000000800 */
[----:B------:R-:W0:Y:S01]  /*0010*/  S2R R7, SR_CTAID.X ;  /* 0x0000000000077919 */ /* 0x000e220000002500 */
[----:B------:R-:W0:Y:S06]  /*0020*/  LDCU UR4, c[0x0][0x360] ;  /* 0x00006c00ff0477ac */ /* 0x000e2c0008000800 */
[----:B------:R-:W1:Y:S01]  /*0030*/  LDC.64 R4, c[0x0][0x380] ;  /* 0x0000e000ff047b82 */ /* 0x000e620000000a00 */
[----:B------:R-:W2:Y:S01]  /*0040*/  S2R R0, SR_TID.X ;  /* 0x0000000000007919 */ /* 0x000ea20000002100 */
[----:B------:R-:W3:Y:S01]  /*0050*/  LDCU UR7, c[0x0][0x390] ;  /* 0x00007200ff0777ac */ /* 0x000ee20008000800 */
[----:B------:R-:W4:Y:S05]  /*0060*/  LDCU.64 UR8, c[0x0][0x358] ;  /* 0x00006b00ff0877ac */ /* 0x000f2a0008000a00 */
[----:B------:R-:W5:Y:S01]  /*0070*/  LDC.64 R2, c[0x0][0x388] ;  /* 0x0000e200ff027b82 */ /* 0x000f620000000a00 */
[----:B0-----:R-:W-:-:S04]  /*0080*/  IMAD R7, R7, UR4, RZ ;  /* 0x0000000407077c24 */ /* 0x001fc8000f8e02ff */
[----:B--2---:R-:W-:-:S05]  /*0090*/  IMAD R7, R7, 0x2, R0 ;  /* 0x0000000207077824 */ /* 0x004fca00078e0200 */
[----:B---3--:R-:W-:-:S13]  /*00a0*/  ISETP.GE.U32.AND P1, PT, R7, UR7, PT ;  /* 0x0000000707007c0c */ /* 0x008fda000bf26070 */
[----:B-1----:R-:W-:-:S04]  /*00b0*/  @!P1 IMAD.WIDE R4, R7, 0x4, R4 ;  /* 0x0000000407049825 */ /* 0x002fc800078e0204 */
[C---:B-----5:R-:W-:Y:S02]  /*00c0*/  @!P1 IMAD.WIDE R2, R7.reuse, 0x4, R2 ;  /* 0x0000000407029825 */ /* 0x060fe400078e0202 */
[----:B----4-:R-:W2:Y:S04]  /*00d0*/  @!P1 LDG.E R4, desc[UR8][R4.64] ;  /* 0x0000000804049981 */ /* 0x010ea8000c1e1900 */
[----:B------:R0:W3:Y:S01]  /*00e0*/  @!P1 LDG.E R3, desc[UR8][R2.64] ;  /* 0x0000000802039981 */ /* 0x0000e2000c1e1900 */
[----:B------:R-:W1:Y:S01]  /*00f0*/  S2UR UR6, SR_CgaCtaId ;  /* 0x00000000000679c3 */ /* 0x000e620000008800 */
[----:B------:R-:W-:Y:S02]  /*0100*/  UMOV UR4, 0x400 ;  /* 0x0000040000047882 */ /* 0x000fe40000000000 */
[----:B------:R-:W-:Y:S01]  /*0110*/  UIADD3 UR5, UPT, UPT, UR4, 0x1000, URZ ;  /* 0x0000100004057890 */ /* 0x000fe2000fffe0ff */
[----:B------:R-:W-:-:S02]  /*0120*/  VIADD R6, R7, 0x400 ;  /* 0x0000040007067836 */ /* 0x000fc40000000000 */
[----:B------:R-:W-:-:S03]  /*0130*/  @P1 IMAD.MOV.U32 R5, RZ, RZ, 0x4cead6b6 ;  /* 0x4cead6b6ff051424 */ /* 0x000fc600078e00ff */
[----:B------:R-:W-:Y:S01]  /*0140*/  ISETP.GE.U32.AND P2, PT, R6, UR7, PT ;  /* 0x0000000706007c0c */ /* 0x000fe2000bf46070 */
[----:B-1----:R-:W-:Y:S02]  /*0150*/  ULEA UR4, UR6, UR4, 0x18 ;  /* 0x0000000406047291 */ /* 0x002fe4000f8ec0ff */
[----:B------:R-:W-:-:S04]  /*0160*/  ULEA UR5, UR6, UR5, 0x18 ;  /* 0x0000000506057291 */ /* 0x000fc8000f8ec0ff */
[C---:B0-----:R-:W-:Y:S01]  /*0170*/  LEA R2, R0.reuse, UR4, 0x2 ;  /* 0x0000000400027c11 */ /* 0x041fe2000f8e10ff */
[----:B------:R-:W-:Y:S01]  /*0180*/  BSSY.RECONVERGENT B0, `(.L_x_0) ;  /* 0x0000018000007945 */ /* 0x000fe20003800200 */
[----:B------:R-:W-:-:S04]  /*0190*/  LOP3.LUT R8, R0, 0x1, RZ, 0xc0, !PT ;  /* 0x0000000100087812 */ /* 0x000fc800078ec0ff */
[----:B------:R-:W-:Y:S02]  /*01a0*/  ISETP.NE.U32.AND P0, PT, R8, 0x1, PT ;  /* 0x000000010800780c */ /* 0x000fe40003f05070 */
[----:B--2---:R-:W-:Y:S02]  /*01b0*/  @!P1 I2FP.F32.U32 R9, R4 ;  /* 0x0000000400099245 */ /* 0x004fe40000201000 */
[----:B---3--:R-:W-:Y:S01]  /*01c0*/  @!P1 I2FP.F32.U32 R6, R3 ;  /* 0x0000000300069245 */ /* 0x008fe20000201000 */
[----:B------:R-:W-:Y:S01]  /*01d0*/  @P1 IMAD.MOV.U32 R6, RZ, RZ, 0x4cead6b6 ;  /* 0x4cead6b6ff061424 */ /* 0x000fe200078e00ff */
[----:B------:R-:W-:Y:S01]  /*01e0*/  LEA R3, R0, UR5, 0x2 ;  /* 0x0000000500037c11 */ /* 0x000fe2000f8e10ff */
[----:B------:R0:W-:Y:S04]  /*01f0*/  @!P1 STS [R2], R9 ;  /* 0x0000000902009388 */ /* 0x0001e80000000800 */
[----:B------:R0:W-:Y:S04]  /*0200*/  @P1 STS [R2], R5 ;  /* 0x0000000502001388 */ /* 0x0001e80000000800 */
[----:B------:R0:W-:Y:S01]  /*0210*/  STS [R3], R6 ;  /* 0x0000000603007388 */ /* 0x0001e20000000800 */
[----:B------:R-:W-:Y:S01]  /*0220*/  @P1 IMAD.MOV.U32 R9, RZ, RZ, 0x4cead6b6 ;  /* 0x4cead6b6ff091424 */ /* 0x000fe200078e00ff */
[----:B------:R-:W-:Y:S06]  /*0230*/  @P2 BRA `(.L_x_1) ;  /* 0x0000000000302947 */ /* 0x000fec0003800000 */
[----:B0-----:R-:W0:Y:S02]  /*0240*/  LDC.64 R4, c[0x0][0x380] ;  /* 0x0000e000ff047b82 */ /* 0x001e240000000a00 */
[----:B0-----:R-:W-:-:S06]  /*0250*/  IMAD.WIDE R4, R7, 0x4, R4 ;  /* 0x0000000407047825 */ /* 0x001fcc00078e0204 */
[----:B------:R-:W2:Y:S02]  /*0260*/  LDG.E R4, desc[UR8][R4.64+0x1000] ;  /* 0x0010000804047981 */ /* 0x000ea4000c1e1900 */
[----:B--2---:R-:W-:-:S04]  /*0270*/  I2FP.F32.U32 R6, R4 ;  /* 0x0000000400067245 */ /* 0x004fc80000201000 */
[----:B------:R-:W-:-:S13]  /*0280*/  FSETP.GT.AND P1, PT, R9, R6, PT ;  /* 0x000000060900720b */ /* 0x000fda0003f24000 */
[----:B------:R-:W-:Y:S05]  /*0290*/  @!P1 BRA `(.L_x_1) ;  /* 0x0000000000189947 */ /* 0x000fea0003800000 */
[----:B------:R-:W0:Y:S02]  /*02a0*/  LDC.64 R4, c[0x0][0x388] ;  /* 0x0000e200ff047b82 */ /* 0x000e240000000a00 */
[----:B0-----:R-:W-:-:S06]  /*02b0*/  IMAD.WIDE R4, R7, 0x4, R4 ;  /* 0x0000000407047825 */ /* 0x001fcc00078e0204 */
[----:B------:R-:W2:Y:S04]  /*02c0*/  LDG.E R4, desc[UR8][R4.64+0x1000] ;  /* 0x0010000804047981 */ /* 0x000ea8000c1e1900 */
[----:B------:R1:W-:Y:S01]  /*02d0*/  STS [R2], R6 ;  /* 0x0000000602007388 */ /* 0x0003e20000000800 */
[----:B--2---:R-:W-:-:S05]  /*02e0*/  I2FP.F32.U32 R8, R4 ;  /* 0x0000000400087245 */ /* 0x004fca0000201000 */
[----:B------:R1:W-:Y:S02]  /*02f0*/  STS [R3], R8 ;  /* 0x0000000803007388 */ /* 0x0003e40000000800 */
.L_x_1:
[----:B------:R-:W-:Y:S05]  /*0300*/  BSYNC.RECONVERGENT B0 ;  /* 0x0000000000007941 */ /* 0x000fea0003800200 */
.L_x_0:
[----:B------:R-:W-:Y:S01]  /*0310*/  BAR.SYNC.DEFER_BLOCKING 0x0 ;  /* 0x0000000000007b1d */ /* 0x000fe20000010000 */
[----:B------:R-:W-:-:S05]  /*0320*/  LOP3.LUT P1, RZ, R0, 0x3, RZ, 0xc0, !PT ;  /* 0x0000000300ff7812 */ /* 0x000fca000782c0ff */
[----:B0-----:R-:W0:Y:S04]  /*0330*/  @P0 LDS R5, [R2+0x4] ;  /* 0x0000040002050984 */ /* 0x001e280000000800 */
[----:B0-----:R-:W-:Y:S04]  /*0340*/  @P0 STS [R2], R5 ;  /* 0x0000000502000388 */ /* 0x001fe80000000800 */
[----:B------:R-:W0:Y:S04]  /*0350*/  @P0 LDS R4, [R3+0x4] ;  /* 0x0000040003040984 */ /* 0x000e280000000800 */
[----:B0-----:R-:W-:Y:S01]  /*0360*/  @P0 STS [R3], R4 ;  /* 0x0000000403000388 */ /* 0x001fe20000000800 */
[----:B------:R-:W-:Y:S01]  /*0370*/  BAR.SYNC.DEFER_BLOCKING 0x0 ;  /* 0x0000000000007b1d */ /* 0x000fe20000010000 */
[----:B------:R-:W-:-:S05]  /*0380*/  LOP3.LUT P0, RZ, R0, 0x7, RZ, 0xc0, !PT ;  /* 0x0000000700ff7812 */ /* 0x000fca000780c0ff */
[----:B------:R-:W0:Y:S04]  /*0390*/  @!P1 LDS R7, [R2+0x8] ;  /* 0x0000080002079984 */ /* 0x000e280000000800 */
[----:B0-----:R-:W-:Y:S04]  /*03a0*/  @!P1 STS [R2], R7 ;  /* 0x0000000702009388 */ /* 0x001fe80000000800 */
[----:B-1----:R-:W0:Y:S04]  /*03b0*/  @!P1 LDS R6, [R3+0x8] ;  /* 0x0000080003069984 */ /* 0x002e280000000800 */
[----:B0-----:R-:W-:Y:S01]  /*03c0*/  @!P1 STS [R3], R6 ;  /* 0x0000000603009388 */ /* 0x001fe20000000800 */
[----:B------:R-:W-:Y:S01]  /*03d0*/  BAR.SYNC.DEFER_BLOCKING 0x0 ;  /* 0x0000000000007b1d */ /* 0x000fe20000010000 */
[----:B------:R-:W-:-:S05]  /*03e0*/  LOP3.LUT P1, RZ, R0, 0xf, RZ, 0xc0, !PT ;  /* 0x0000000f00ff7812 */ /* 0x000fca000782c0ff */
[----:B------:R-:W0:Y:S04]  /*03f0*/  @!P0 LDS R5, [R2+0x10] ;  /* 0x0000100002058984 */ /* 0x000e280000000800 */
[----:B0-----:R-:W-:Y:S04]  /*0400*/  @!P0 STS [R2], R5 ;  /* 0x0000000502008388 */ /* 0x001fe80000000800 */
[----:B------:R-:W0:Y:S04]  /*0410*/  @!P0 LDS R8, [R3+0x10] ;  /* 0x0000100003088984 */ /* 0x000e280000000800 */
        /* <DEDUP_REMOVED lines=32> */
[----:B------:R-:W-:-:S05]  /*0620*/  ISETP.NE.AND P1, PT, R0, RZ, PT ;  /* 0x000000ff0000720c */ /* 0x000fca0003f25270 */
[----:B------:R-:W0:Y:S04]  /*0630*/  @!P0 LDS R5, [R2+0x400] ;  /* 0x0004000002058984 */ /* 0x000e280000000800 */
[----:B0-----:R-:W-:Y:S04]  /*0640*/  @!P0 STS [R2], R5 ;  /* 0x0000000502008388 */ /* 0x001fe80000000800 */
[----:B------:R-:W0:Y:S04]  /*0650*/  @!P0 LDS R8, [R3+0x400] ;  /* 0x0004000003088984 */ /* 0x000e280000000800 */
[----:B0-----:R0:W-:Y:S01]  /*0660*/  @!P0 STS [R3], R8 ;  /* 0x0000000803008388 */ /* 0x0011e20000000800 */
[----:B------:R-:W-:Y:S06]  /*0670*/  BAR.SYNC.DEFER_BLOCKING 0x0 ;  /* 0x0000000000007b1d */ /* 0x000fec0000010000 */
[----:B------:R-:W-:Y:S05]  /*0680*/  @P1 EXIT ;  /* 0x000000000000194d */ /* 0x000fea0003800000 */
[----:B------:R-:W1:Y:S01]  /*0690*/  LDS R9, [UR4+0x800] ;  /* 0x00080004ff097984 */ /* 0x000e620008000800 */
[----:B------:R-:W2:Y:S08]  /*06a0*/  LDC.64 R4, c[0x0][0x398] ;  /* 0x0000e600ff047b82 */ /* 0x000eb00000000a00 */
[----:B------:R-:W3:Y:S01]  /*06b0*/  LDC.64 R6, c[0x0][0x3a0] ;  /* 0x0000e800ff067b82 */ /* 0x000ee20000000a00 */
[----:B-1----:R-:W-:Y:S04]  /*06c0*/  STS [R2], R9 ;  /* 0x0000000902007388 */ /* 0x002fe80000000800 */
[----:B------:R-:W1:Y:S04]  /*06d0*/  LDS R0, [UR4+0x1800] ;  /* 0x00180004ff007984 */ /* 0x000e680008000800 */
[----:B-1----:R-:W-:Y:S04]  /*06e0*/  STS [R3], R0 ;  /* 0x0000000003007388 */ /* 0x002fe80000000800 */
[----:B0-----:R-:W0:Y:S04]  /*06f0*/  LDS R8, [UR4] ;  /* 0x00000004ff087984 */ /* 0x001e280008000800 */
[----:B------:R-:W1:Y:S01]  /*0700*/  LDS R10, [UR4+0x1000] ;  /* 0x00100004ff0a7984 */ /* 0x000e620008000800 */
[----:B0-----:R-:W2:Y:S08]  /*0710*/  F2I.U32.TRUNC.NTZ R11, R8 ;  /* 0x00000008000b7305 */ /* 0x001eb0000020f000 */
[----:B-1----:R-:W3:Y:S01]  /*0720*/  F2I.U32.TRUNC.NTZ R13, R10 ;  /* 0x0000000a000d7305 */ /* 0x002ee2000020f000 */
[----:B--2---:R-:W-:Y:S04]  /*0730*/  STG.E desc[UR8][R4.64], R11 ;  /* 0x0000000b04007986 */ /* 0x004fe8000c101908 */
[----:B---3--:R-:W-:Y:S01]  /*0740*/  STG.E desc[UR8][R6.64], R13 ;  /* 0x0000000d06007986 */ /* 0x008fe2000c101908 */
[----:B------:R-:W-:Y:S05]  /*0750*/  EXIT ;  /* 0x000000000000794d */ /* 0x000fea0003800000 */
.L_x_2:
[----:B------:R-:W-:-:S00]  /*0760*/  BRA `(.L_x_2) ;  /* 0xfffffffc00fc7947 */ /* 0x000fc0000383ffff */
[----:B------:R-:W-:-:S00]  /*0770*/  NOP ;  /* 0x0000000000007918 */ /* 0x000fc00000000000 */
        /* <DEDUP_REMOVED lines=8> */
.L_x_3:


//--------------------- .nv.global.init           --------------------------
	.section	.nv.global.init,"aw",@progbits
	.align	4
.nv.global.init:
	.type		mrg32k3aM1SubSeq,@object
	.size		mrg32k3aM1SubSeq,(mrg32k3aM2SubSeq - mrg32k3aM1SubSeq)
mrg32k3aM1SubSeq:
        /*0000*/ 	.byte	0x0b, 0xcc, 0xee, 0x04, 0x73, 0x29, 0x8b, 0x6f, 0xf6, 0x53, 0x03, 0xf6, 0x23, 0xf6, 0xea, 0xda
        /* <DEDUP_REMOVED lines=125> */
	.type		mrg32k3aM2SubSeq,@object
	.size		mrg32k3aM2SubSeq,(mrg32k3aM1 - mrg32k3aM2SubSeq)
mrg32k3aM2SubSeq:
        /* <DEDUP_REMOVED lines=126> */
	.type		mrg32k3aM1,@object
	.size		mrg32k3aM1,(mrg32k3aM1Seq - mrg32k3aM1)
mrg32k3aM1:
        /* <DEDUP_REMOVED lines=144> */
	.type		mrg32k3aM1Seq,@object
	.size		mrg32k3aM1Seq,(mrg32k3aM2 - mrg32k3aM1Seq)
mrg32k3aM1Seq:
        /* <DEDUP_REMOVED lines=144> */
	.type		mrg32k3aM2,@object
	.size		mrg32k3aM2,(mrg32k3aM2Seq - mrg32k3aM2)
mrg32k3aM2:
        /* <DEDUP_REMOVED lines=144> */
	.type		mrg32k3aM2Seq,@object
	.size		mrg32k3aM2Seq,(precalc_xorwow_matrix - mrg32k3aM2Seq)
mrg32k3aM2Seq:
        /* <DEDUP_REMOVED lines=144> */
	.type		precalc_xorwow_matrix,@object
	.size		precalc_xorwow_matrix,(precalc_xorwow_offset_matrix - precalc_xorwow_matrix)
precalc_xorwow_matrix:
        /* <DEDUP_REMOVED lines=6400> */
	.type		precalc_xorwow_offset_matrix,@object
	.size		precalc_xorwow_offset_matrix,(.L_1 - precalc_xorwow_offset_matrix)
precalc_xorwow_offset_matrix:
        /* <DEDUP_REMOVED lines=6400> */
.L_1:


//--------------------- .nv.shared._Z16reduction_kernelPjS_jS_S_ --------------------------
	.section	.nv.shared._Z16reduction_kernelPjS_jS_S_,"aw",@nobits
	.sectionflags	@""
	.align	4
.nv.shared._Z16reduction_kernelPjS_jS_S_:
	.zero		9216


//--------------------- .nv.shared.reserved.0     --------------------------
	.section	.nv.shared.reserved.0,"aw",@nobits
	.weak		__nv_reservedSMEM_offset_0_alias
	.size		__nv_reservedSMEM_offset_0_alias, 0, 64
	.other		__nv_reservedSMEM_offset_0_alias,@"STO_CUDA_RESERVED_SHARED STV_DEFAULT"
__nv_reservedSMEM_offset_0_alias:
	.zero		0
	.zero		64


//--------------------- .nv.constant0._Z16reduction_kernelPjS_jS_S_ --------------------------
	.section	.nv.constant0._Z16reduction_kernelPjS_jS_S_,"a",@progbits
	.sectionflags	@""
	.align	4
.nv.constant0._Z16reduction_kernelPjS_jS_S_:
	.zero		936


//--------------------- SYMBOLS --------------------------

	.type		.nv.reservedSmem.offset0,@object
	.size		.nv.reservedSmem.offset0,0x4
	.type		.nv.reservedSmem.cap,@object
	.size		.nv.reservedSmem.cap,0x4
